	.headerflags	@"EF_CUDA_TEXMODE_UNIFIED EF_CUDA_64BIT_ADDRESS EF_CUDA_ACCELERATORS EF_CUDA_SM90 EF_CUDA_VIRTUAL_SM(EF_CUDA_SM90)"
	.elftype	@"ET_EXEC"


//--------------------- .nv.info                  --------------------------
	.section	.nv.info,"",@"SHT_CUDA_INFO"
	.align	4


	//----- nvinfo : EIATTR_REGCOUNT
	.align		4
        /*0000*/ 	.byte	0x04, 0x2f
        /*0002*/ 	.short	(.L_3 - .L_2)
	.align		4
.L_2:
        /*0004*/ 	.word	index@(triton_poi_fused__native_batch_norm_legit_no_training_convolution_relu_10)
        /*0008*/ 	.word	0x0000001a


	//----- nvinfo : EIATTR_MIN_STACK_SIZE
	.align		4
.L_3:
        /*000c*/ 	.byte	0x04, 0x12
        /*000e*/ 	.short	(.L_5 - .L_4)
	.align		4
.L_4:
        /*0010*/ 	.word	index@(triton_poi_fused__native_batch_norm_legit_no_training_convolution_relu_10)
        /*0014*/ 	.word	0x00000000


	//----- nvinfo : EIATTR_FRAME_SIZE
	.align		4
.L_5:
        /*0018*/ 	.byte	0x04, 0x11
        /*001a*/ 	.short	(.L_7 - .L_6)
	.align		4
.L_6:
        /*001c*/ 	.word	index@(triton_poi_fused__native_batch_norm_legit_no_training_convolution_relu_10)
        /*0020*/ 	.word	0x00000000


	//----- nvinfo : EIATTR_MIN_STACK_SIZE
	.align		4
.L_7:
        /*0024*/ 	.byte	0x04, 0x12
        /*0026*/ 	.short	(.L_9 - .L_8)
	.align		4
.L_8:
        /*0028*/ 	.word	index@(triton_poi_fused__native_batch_norm_legit_no_training_convolution_relu_10)
        /*002c*/ 	.word	0x00000000
.L_9:


//--------------------- .nv.info.triton_poi_fused__native_batch_norm_legit_no_training_convolution_relu_10 --------------------------
	.section	.nv.info.triton_poi_fused__native_batch_norm_legit_no_training_convolution_relu_10,"",@"SHT_CUDA_INFO"
	.sectionflags	@""
	.align	4


	//----- nvinfo : EIATTR_CUDA_API_VERSION
	.align		4
        /*0000*/ 	.byte	0x04, 0x37
        /*0002*/ 	.short	(.L_11 - .L_10)
.L_10:
        /*0004*/ 	.word	0x0000007c


	//----- nvinfo : EIATTR_KPARAM_INFO
	.align		4
.L_11:
        /*0008*/ 	.byte	0x04, 0x17
        /*000a*/ 	.short	(.L_13 - .L_12)
.L_12:
        /*000c*/ 	.word	0x00000000
        /*0010*/ 	.short	0x0007
        /*0012*/ 	.short	0x0038
        /*0014*/ 	.byte	0x00, 0xf0, 0x11, 0x00


	//----- nvinfo : EIATTR_KPARAM_INFO
	.align		4
.L_13:
        /*0018*/ 	.byte	0x04, 0x17
        /*001a*/ 	.short	(.L_15 - .L_14)
.L_14:
        /*001c*/ 	.word	0x00000000
        /*0020*/ 	.short	0x0006
        /*0022*/ 	.short	0x0030
        /*0024*/ 	.byte	0x00, 0xf4, 0x21, 0x00


	//----- nvinfo : EIATTR_KPARAM_INFO
	.align		4
.L_15:
        /*0028*/ 	.byte	0x04, 0x17
        /*002a*/ 	.short	(.L_17 - .L_16)
.L_16:
        /*002c*/ 	.word	0x00000000
        /*0030*/ 	.short	0x0005
        /*0032*/ 	.short	0x0028
        /*0034*/ 	.byte	0x00, 0xf4, 0x21, 0x00


	//----- nvinfo : EIATTR_KPARAM_INFO
	.align		4
.L_17:
        /*0038*/ 	.byte	0x04, 0x17
        /*003a*/ 	.short	(.L_19 - .L_18)
.L_18:
        /*003c*/ 	.word	0x00000000
        /*0040*/ 	.short	0x0004
        /*0042*/ 	.short	0x0020
        /*0044*/ 	.byte	0x00, 0xf4, 0x21, 0x00


	//----- nvinfo : EIATTR_KPARAM_INFO
	.align		4
.L_19:
        /*0048*/ 	.byte	0x04, 0x17
        /*004a*/ 	.short	(.L_21 - .L_20)
.L_20:
        /*004c*/ 	.word	0x00000000
        /*0050*/ 	.short	0x0003
        /*0052*/ 	.short	0x0018
        /*0054*/ 	.byte	0x00, 0xf4, 0x21, 0x00


	//----- nvinfo : EIATTR_KPARAM_INFO
	.align		4
.L_21:
        /*0058*/ 	.byte	0x04, 0x17
        /*005a*/ 	.short	(.L_23 - .L_22)
.L_22:
        /*005c*/ 	.word	0x00000000
        /*0060*/ 	.short	0x0002
        /*0062*/ 	.short	0x0010
        /*0064*/ 	.byte	0x00, 0xf4, 0x21, 0x00


	//----- nvinfo : EIATTR_KPARAM_INFO
	.align		4
.L_23:
        /*0068*/ 	.byte	0x04, 0x17
        /*006a*/ 	.short	(.L_25 - .L_24)
.L_24:
        /*006c*/ 	.word	0x00000000
        /*0070*/ 	.short	0x0001
        /*0072*/ 	.short	0x0008
        /*0074*/ 	.byte	0x00, 0xf4, 0x21, 0x00


	//----- nvinfo : EIATTR_KPARAM_INFO
	.align		4
.L_25:
        /*0078*/ 	.byte	0x04, 0x17
        /*007a*/ 	.short	(.L_27 - .L_26)
.L_26:
        /*007c*/ 	.word	0x00000000
        /*0080*/ 	.short	0x0000
        /*0082*/ 	.short	0x0000
        /*0084*/ 	.byte	0x00, 0xf4, 0x21, 0x00


	//----- nvinfo : EIATTR_SPARSE_MMA_MASK
	.align		4
.L_27:
        /*0088*/ 	.byte	0x03, 0x50
        /*008a*/ 	.short	0x0000


	//----- nvinfo : EIATTR_MAXREG_COUNT
	.align		4
        /*008c*/ 	.byte	0x03, 0x1b
        /*008e*/ 	.short	0x00ff


	//----- nvinfo : EIATTR_EXIT_INSTR_OFFSETS
	.align		4
        /*0090*/ 	.byte	0x04, 0x1c
        /*0092*/ 	.short	(.L_29 - .L_28)


	//   ....[0]....
.L_28:
        /*0094*/ 	.word	0x00000480


	//----- nvinfo : EIATTR_REQNTID
	.align		4
.L_29:
        /*0098*/ 	.byte	0x04, 0x10
        /*009a*/ 	.short	(.L_31 - .L_30)
.L_30:
        /*009c*/ 	.word	0x00000080
        /*00a0*/ 	.word	0x00000001
        /*00a4*/ 	.word	0x00000001


	//----- nvinfo : EIATTR_CBANK_PARAM_SIZE
	.align		4
.L_31:
        /*00a8*/ 	.byte	0x03, 0x19
        /*00aa*/ 	.short	0x003c


	//----- nvinfo : EIATTR_PARAM_CBANK
	.align		4
        /*00ac*/ 	.byte	0x04, 0x0a
        /*00ae*/ 	.short	(.L_33 - .L_32)
	.align		4
.L_32:
        /*00b0*/ 	.word	index@(.nv.constant0.triton_poi_fused__native_batch_norm_legit_no_training_convolution_relu_10)
        /*00b4*/ 	.short	0x0210
        /*00b6*/ 	.short	0x003c


	//----- nvinfo : EIATTR_SW_WAR
	.align		4
.L_33:
        /*00b8*/ 	.byte	0x04, 0x36
        /*00ba*/ 	.short	(.L_35 - .L_34)
.L_34:
        /*00bc*/ 	.word	0x00000008
.L_35:


//--------------------- .nv.callgraph             --------------------------
	.section	.nv.callgraph,"",@"SHT_CUDA_CALLGRAPH"
	.align	4
	.sectionentsize	8
	.align		4
        /*0000*/ 	.word	0x00000000
	.align		4
        /*0004*/ 	.word	0xffffffff
	.align		4
        /*0008*/ 	.word	0x00000000
	.align		4
        /*000c*/ 	.word	0xfffffffe
	.align		4
        /*0010*/ 	.word	0x00000000
	.align		4
        /*0014*/ 	.word	0xfffffffd
	.align		4
        /*0018*/ 	.word	0x00000000
	.align		4
        /*001c*/ 	.word	0xfffffffc


//--------------------- .nv.constant4             --------------------------
	.section	.nv.constant4,"a",@progbits
	.align	8
	.align		8
.nv.constant4:
        /*0000*/ 	.dword	_$_str
	.align		8
        /*0008*/ 	.dword	_$_str_$_2


//--------------------- .text.triton_poi_fused__native_batch_norm_legit_no_training_convolution_relu_10 --------------------------
	.section	.text.triton_poi_fused__native_batch_norm_legit_no_training_convolution_relu_10,"ax",@progbits
	.align	128
        .global         triton_poi_fused__native_batch_norm_legit_no_training_convolution_relu_10
        .type           triton_poi_fused__native_batch_norm_legit_no_training_convolution_relu_10,@function
        .size           triton_poi_fused__native_batch_norm_legit_no_training_convolution_relu_10,(.L_x_1 - triton_poi_fused__native_batch_norm_legit_no_training_convolution_relu_10)
        .other          triton_poi_fused__native_batch_norm_legit_no_training_convolution_relu_10,@"STO_CUDA_ENTRY STV_DEFAULT"
triton_poi_fused__native_batch_norm_legit_no_training_convolution_relu_10:
.text.triton_poi_fused__native_batch_norm_legit_no_training_convolution_relu_10:
[----:B------:R-:W-:Y:S01]  /*0000*/  LDC R1, c[0x0][0x28] ;  /* 0x00000a00ff017b82 */ /* 0x000fe20000000800 */
[----:B------:R-:W1:Y:S07]  /*0010*/  S2R R0, SR_TID.X ;  /* 0x0000000000007919 */ /* 0x000e6e0000002100 */
[----:B------:R-:W2:Y:S01]  /*0020*/  LDC.64 R20, c[0x0][0x228] ;  /* 0x00008a00ff147b82 */ /* 0x000ea20000000a00 */
[----:B------:R-:W-:Y:S01]  /*0030*/  ULDC.64 UR4, c[0x0][0x208] ;  /* 0x0000820000047ab9 */ /* 0x000fe20000000a00 */
[----:B------:R-:W3:Y:S06]  /*0040*/  S2R R5, SR_CTAID.X ;  /* 0x0000000000057919 */ /* 0x000eec0000002500 */
[----:B------:R-:W4:Y:S08]  /*0050*/  LDC.64 R16, c[0x0][0x218] ;  /* 0x00008600ff107b82 */ /* 0x000f300000000a00 */
[----:B------:R-:W5:Y:S08]  /*0060*/  LDC.64 R18, c[0x0][0x220] ;  /* 0x00008800ff127b82 */ /* 0x000f700000000a00 */
[----:B------:R-:W4:Y:S01]  /*0070*/  LDC.64 R12, c[0x0][0x230] ;  /* 0x00008c00ff0c7b82 */ /* 0x000f220000000a00 */
[----:B-1----:R-:W-:-:S07]  /*0080*/  SHF.L.U32 R0, R0, 0x2, RZ ;  /* 0x0000000200007819 */ /* 0x002fce00000006ff */
[----:B------:R-:W1:Y:S01]  /*0090*/  LDC.64 R8, c[0x0][0x238] ;  /* 0x00008e00ff087b82 */ /* 0x000e620000000a00 */
[----:B---3--:R-:W-:Y:S02]  /*00a0*/  SHF.R.S32.HI R3, RZ, 0x16, R5 ;  /* 0x00000016ff037819 */ /* 0x008fe40000011405 */
[----:B------:R-:W-:Y:S02]  /*00b0*/  LOP3.LUT R0, R0, 0x1fc, RZ, 0xc0, !PT ;  /* 0x000001fc00007812 */ /* 0x000fe400078ec0ff */
[----:B------:R-:W-:Y:S02]  /*00c0*/  SGXT R3, R3, 0x1 ;  /* 0x000000010303781a */ /* 0x000fe40000000200 */
[----:B------:R-:W-:-:S04]  /*00d0*/  LEA R0, R5, R0, 0x9 ;  /* 0x0000000005007211 */ /* 0x000fc800078e48ff */
[----:B------:R-:W-:-:S04]  /*00e0*/  LEA.HI R3, R3, R0, RZ, 0x6 ;  /* 0x0000000003037211 */ /* 0x000fc800078f30ff */
[--C-:B------:R-:W-:Y:S02]  /*00f0*/  SHF.R.S32.HI R15, RZ, 0x6, R3.reuse ;  /* 0x00000006ff0f7819 */ /* 0x100fe40000011403 */
[----:B------:R-:W-:-:S04]  /*0100*/  SHF.R.S32.HI R2, RZ, 0x1f, R3 ;  /* 0x0000001fff027819 */ /* 0x000fc80000011403 */
[----:B------:R-:W-:-:S04]  /*0110*/  LEA.HI R2, R2, R15, RZ, 0x8 ;  /* 0x0000000f02027211 */ /* 0x000fc800078f40ff */
[----:B------:R-:W-:-:S04]  /*0120*/  LOP3.LUT R2, R2, 0xffffff00, RZ, 0xc0, !PT ;  /* 0xffffff0002027812 */ /* 0x000fc800078ec0ff */
[----:B------:R-:W-:Y:S02]  /*0130*/  IADD3 R15, R15, -R2, RZ ;  /* 0x800000020f0f7210 */ /* 0x000fe40007ffe0ff */
[----:B------:R-:W3:Y:S03]  /*0140*/  LDC.64 R2, c[0x0][0x210] ;  /* 0x00008400ff027b82 */ /* 0x000ee60000000a00 */
[----:B--2---:R-:W-:-:S05]  /*0150*/  IMAD.WIDE R20, R15, 0x4, R20 ;  /* 0x000000040f147825 */ /* 0x004fca00078e0214 */
[----:B------:R2:W2:Y:S01]  /*0160*/  LDG.E.EL R10, desc[UR4][R20.64] ;  /* 0x00000004140a7981 */ /* 0x0004a2000c2e1900 */
[----:B----4-:R-:W-:-:S04]  /*0170*/  IMAD.WIDE R16, R15, 0x4, R16 ;  /* 0x000000040f107825 */ /* 0x010fc800078e0210 */
[----:B-----5:R-:W-:Y:S01]  /*0180*/  IMAD.WIDE R18, R15, 0x4, R18 ;  /* 0x000000040f127825 */ /* 0x020fe200078e0212 */
[----:B------:R4:W5:Y:S04]  /*0190*/  LDG.E.EL R11, desc[UR4][R16.64] ;  /* 0x00000004100b7981 */ /* 0x000968000c2e1900 */
[----:B------:R-:W5:Y:S01]  /*01a0*/  LDG.E.EL R14, desc[UR4][R18.64] ;  /* 0x00000004120e7981 */ /* 0x000f62000c2e1900 */
[----:B---3--:R-:W-:-:S05]  /*01b0*/  IMAD.WIDE R2, R0, 0x4, R2 ;  /* 0x0000000400027825 */ /* 0x008fca00078e0202 */
[----:B------:R-:W5:Y:S01]  /*01c0*/  LDG.E.128 R4, desc[UR4][R2.64] ;  /* 0x0000000402047981 */ /* 0x000f62000c1e1d00 */
[----:B0-2---:R-:W-:-:S04]  /*01d0*/  IMAD.WIDE R20, R15, 0x4, R12 ;  /* 0x000000040f147825 */ /* 0x005fc800078e020c */
[----:B-1----:R-:W-:Y:S01]  /*01e0*/  IMAD.WIDE R22, R15, 0x4, R8 ;  /* 0x000000040f167825 */ /* 0x002fe200078e0208 */
[----:B------:R-:W2:Y:S01]  /*01f0*/  LDG.E.EL R12, desc[UR4][R20.64] ;  /* 0x00000004140c7981 */ /* 0x000ea2000c2e1900 */
[----:B----4-:R-:W-:Y:S01]  /*0200*/  HFMA2.MMA R16, -RZ, RZ, 1.625, 0 ;  /* 0x3e800000ff107435 */ /* 0x010fe200000001ff */
[----:B------:R-:W0:Y:S02]  /*0210*/  LDC.64 R8, c[0x0][0x240] ;  /* 0x00009000ff087b82 */ /* 0x000e240000000a00 */
[----:B------:R-:W2:Y:S01]  /*0220*/  LDG.E.EL R13, desc[UR4][R22.64] ;  /* 0x00000004160d7981 */ /* 0x000ea2000c2e1900 */
[----:B------:R-:W-:-:S04]  /*0230*/  FADD R10, R10, 9.9999997473787516356e-06 ;  /* 0x3727c5ac0a0a7421 */ /* 0x000fc80000000000 */
[----:B------:R-:W1:Y:S02]  /*0240*/  MUFU.SQRT R15, R10 ;  /* 0x0000000a000f7308 */ /* 0x000e640000002000 */
[C---:B-1----:R-:W-:Y:S02]  /*0250*/  FSETP.GT.AND P0, PT, R15.reuse, 8.50705917302346158658e+37, PT ;  /* 0x7e8000000f00780b */ /* 0x042fe40003f04000 */
[----:B------:R-:W-:-:S11]  /*0260*/  FSETP.GEU.AND P1, PT, R15, 1.175494350822287508e-38, PT ;  /* 0x008000000f00780b */ /* 0x000fd60003f2e000 */
[----:B------:R-:W-:-:S04]  /*0270*/  @P0 FMUL R15, R15, 0.25 ;  /* 0x3e8000000f0f0820 */ /* 0x000fc80000400000 */
[----:B------:R-:W-:-:S06]  /*0280*/  @!P1 FMUL R15, R15, 16777216 ;  /* 0x4b8000000f0f9820 */ /* 0x000fcc0000400000 */
[----:B------:R-:W1:Y:S01]  /*0290*/  MUFU.RCP R15, R15 ;  /* 0x0000000f000f7308 */ /* 0x000e620000001000 */
[----:B------:R-:W-:Y:S01]  /*02a0*/  FSEL R16, R16, 1, P0 ;  /* 0x3f80000010107808 */ /* 0x000fe20000000000 */
[--C-:B-----5:R-:W-:Y:S01]  /*02b0*/  FADD R4, R4, R11.reuse ;  /* 0x0000000b04047221 */ /* 0x120fe20000000000 */
[--C-:B------:R-:W-:Y:S01]  /*02c0*/  FADD R5, R5, R11.reuse ;  /* 0x0000000b05057221 */ /* 0x100fe20000000000 */
[--C-:B------:R-:W-:Y:S02]  /*02d0*/  FADD R6, R6, R11.reuse ;  /* 0x0000000b06067221 */ /* 0x100fe40000000000 */
[----:B------:R-:W-:Y:S01]  /*02e0*/  @!P1 FMUL R16, R16, 16777216 ;  /* 0x4b80000010109820 */ /* 0x000fe20000400000 */
[----:B------:R-:W-:Y:S01]  /*02f0*/  FADD R7, R7, R11 ;  /* 0x0000000b07077221 */ /* 0x000fe20000000000 */
[C---:B------:R-:W-:Y:S01]  /*0300*/  FADD R11, -R14.reuse, R4 ;  /* 0x000000040e0b7221 */ /* 0x040fe20000000100 */
[C---:B------:R-:W-:Y:S02]  /*0310*/  FADD R17, -R14.reuse, R6 ;  /* 0x000000060e117221 */ /* 0x040fe40000000100 */
[C---:B------:R-:W-:Y:S01]  /*0320*/  FADD R19, -R14.reuse, R7 ;  /* 0x000000070e137221 */ /* 0x040fe20000000100 */
[----:B-1----:R-:W-:Y:S01]  /*0330*/  FMUL R16, R15, R16 ;  /* 0x000000100f107220 */ /* 0x002fe20000400000 */
[----:B------:R-:W-:-:S03]  /*0340*/  FADD R15, -R14, R5 ;  /* 0x000000050e0f7221 */ /* 0x000fc60000000100 */
[C---:B------:R-:W-:Y:S01]  /*0350*/  FMUL R11, R16.reuse, R11 ;  /* 0x0000000b100b7220 */ /* 0x040fe20000400000 */
[C---:B------:R-:W-:Y:S01]  /*0360*/  FMUL R14, R16.reuse, R15 ;  /* 0x0000000f100e7220 */ /* 0x040fe20000400000 */
[C---:B------:R-:W-:Y:S01]  /*0370*/  FMUL R10, R16.reuse, R17 ;  /* 0x00000011100a7220 */ /* 0x040fe20000400000 */
[----:B------:R-:W-:Y:S01]  /*0380*/  FMUL R16, R16, R19 ;  /* 0x0000001310107220 */ /* 0x000fe20000400000 */
[C-C-:B--2---:R-:W-:Y:S01]  /*0390*/  FFMA R11, R12.reuse, R11, R13.reuse ;  /* 0x0000000b0c0b7223 */ /* 0x144fe2000000000d */
[C-C-:B------:R-:W-:Y:S01]  /*03a0*/  FFMA R14, R12.reuse, R14, R13.reuse ;  /* 0x0000000e0c0e7223 */ /* 0x140fe2000000000d */
[C-C-:B------:R-:W-:Y:S01]  /*03b0*/  FFMA R10, R12.reuse, R10, R13.reuse ;  /* 0x0000000a0c0a7223 */ /* 0x140fe2000000000d */
[----:B------:R-:W-:Y:S02]  /*03c0*/  FFMA R16, R12, R16, R13 ;  /* 0x000000100c107223 */ /* 0x000fe4000000000d */
[----:B------:R-:W-:Y:S02]  /*03d0*/  FSETP.GEU.AND P3, PT, R11, RZ, PT ;  /* 0x000000ff0b00720b */ /* 0x000fe40003f6e000 */
[----:B------:R-:W-:-:S02]  /*03e0*/  FSETP.GEU.AND P2, PT, R14, RZ, PT ;  /* 0x000000ff0e00720b */ /* 0x000fc40003f4e000 */
[----:B------:R-:W-:Y:S02]  /*03f0*/  FSETP.GEU.AND P1, PT, R10, RZ, PT ;  /* 0x000000ff0a00720b */ /* 0x000fe40003f2e000 */
[----:B------:R-:W-:Y:S01]  /*0400*/  FSETP.GEU.AND P0, PT, R16, RZ, PT ;  /* 0x000000ff1000720b */ /* 0x000fe20003f0e000 */
[----:B0-----:R-:W-:Y:S01]  /*0410*/  IMAD.WIDE R12, R0, 0x4, R8 ;  /* 0x00000004000c7825 */ /* 0x001fe200078e0208 */
[----:B------:R-:W-:Y:S02]  /*0420*/  SEL R8, R11, RZ, P3 ;  /* 0x000000ff0b087207 */ /* 0x000fe40001800000 */
[----:B------:R-:W-:Y:S02]  /*0430*/  SEL R9, R14, RZ, P2 ;  /* 0x000000ff0e097207 */ /* 0x000fe40001000000 */
[----:B------:R-:W-:Y:S02]  /*0440*/  SEL R10, R10, RZ, P1 ;  /* 0x000000ff0a0a7207 */ /* 0x000fe40000800000 */
[----:B------:R-:W-:Y:S01]  /*0450*/  SEL R11, R16, RZ, P0 ;  /* 0x000000ff100b7207 */ /* 0x000fe20000000000 */
[----:B------:R-:W-:Y:S04]  /*0460*/  STG.E.128 desc[UR4][R2.64], R4 ;  /* 0x0000000402007986 */ /* 0x000fe8000c101d04 */
[----:B------:R-:W-:Y:S01]  /*0470*/  STG.E.128 desc[UR4][R12.64], R8 ;  /* 0x000000080c007986 */ /* 0x000fe2000c101d04 */
[----:B------:R-:W-:Y:S05]  /*0480*/  EXIT ;  /* 0x000000000000794d */ /* 0x000fea0003800000 */
.L_x_0:
[----:B------:R-:W-:-:S00]  /*0490*/  BRA `(.L_x_0) ;  /* 0xfffffffc00fc7947 */ /* 0x000fc0000383ffff */
[----:B------:R-:W-:-:S00]  /*04a0*/  NOP ;  /* 0x0000000000007918 */ /* 0x000fc00000000000 */
        /* <DEDUP_REMOVED lines=13> */
.L_x_1:


//--------------------- .nv.global.init           --------------------------
	.section	.nv.global.init,"aw",@progbits
.nv.global.init:
	.type		_$_str,@object
	.size		_$_str,(_$_str_$_2 - _$_str)
_$_str:
        /*0000*/ 	.byte	0x5f, 0x5f, 0x43, 0x55, 0x44, 0x41, 0x5f, 0x46, 0x54, 0x5a, 0x00
	.type		_$_str_$_2,@object
	.size		_$_str_$_2,(.L_1 - _$_str_$_2)
_$_str_$_2:
        /*000b*/ 	.byte	0x5f, 0x5f, 0x43, 0x55, 0x44, 0x41, 0x5f, 0x50, 0x52, 0x45, 0x43, 0x5f, 0x53, 0x51, 0x52, 0x54
        /*001b*/ 	.byte	0x00
.L_1:


//--------------------- .nv.constant0.triton_poi_fused__native_batch_norm_legit_no_training_convolution_relu_10 --------------------------
	.section	.nv.constant0.triton_poi_fused__native_batch_norm_legit_no_training_convolution_relu_10,"a",@progbits
	.sectionflags	@""
	.align	4
.nv.constant0.triton_poi_fused__native_batch_norm_legit_no_training_convolution_relu_10:
	.zero		588
